//
// Generated by NVIDIA NVVM Compiler
//
// Compiler Build ID: CL-36424714
// Cuda compilation tools, release 13.0, V13.0.88
// Based on NVVM 20.0.0
//

.version 9.0
.target sm_100
.address_size 64

	// .globl	softplus64

.visible .entry softplus64(
	.param .u64 .ptr .align 1 softplus64_param_0,
	.param .u32 softplus64_param_1
)
{
	.reg .pred 	%p<12>;
	.reg .b32 	%r<47>;
	.reg .b32 	%f<4>;
	.reg .b64 	%rd<5>;
	.reg .b64 	%fd<87>;

	ld.param.u64 	%rd2, [softplus64_param_0];
	ld.param.u32 	%r15, [softplus64_param_1];
	mov.u32 	%r1, %tid.x;
	setp.ge.s32 	%p1, %r1, %r15;
	@%p1 bra 	$L__BB0_14;
	cvta.to.global.u64 	%rd3, %rd2;
	mul.wide.u32 	%rd4, %r1, 8;
	add.s64 	%rd1, %rd3, %rd4;
	ld.global.f64 	%fd1, [%rd1];
	fma.rn.f64 	%fd16, %fd1, 0d3FF71547652B82FE, 0d4338000000000000;
	{
	.reg .b32 %temp; 
	mov.b64 	{%r2, %temp}, %fd16;
	}
	mov.f64 	%fd17, 0dC338000000000000;
	add.rn.f64 	%fd18, %fd16, %fd17;
	fma.rn.f64 	%fd19, %fd18, 0dBFE62E42FEFA39EF, %fd1;
	fma.rn.f64 	%fd20, %fd18, 0dBC7ABC9E3B39803F, %fd19;
	fma.rn.f64 	%fd21, %fd20, 0d3E5ADE1569CE2BDF, 0d3E928AF3FCA213EA;
	fma.rn.f64 	%fd22, %fd21, %fd20, 0d3EC71DEE62401315;
	fma.rn.f64 	%fd23, %fd22, %fd20, 0d3EFA01997C89EB71;
	fma.rn.f64 	%fd24, %fd23, %fd20, 0d3F2A01A014761F65;
	fma.rn.f64 	%fd25, %fd24, %fd20, 0d3F56C16C1852B7AF;
	fma.rn.f64 	%fd26, %fd25, %fd20, 0d3F81111111122322;
	fma.rn.f64 	%fd27, %fd26, %fd20, 0d3FA55555555502A1;
	fma.rn.f64 	%fd28, %fd27, %fd20, 0d3FC5555555555511;
	fma.rn.f64 	%fd29, %fd28, %fd20, 0d3FE000000000000B;
	fma.rn.f64 	%fd30, %fd29, %fd20, 0d3FF0000000000000;
	fma.rn.f64 	%fd31, %fd30, %fd20, 0d3FF0000000000000;
	{
	.reg .b32 %temp; 
	mov.b64 	{%r3, %temp}, %fd31;
	}
	{
	.reg .b32 %temp; 
	mov.b64 	{%temp, %r4}, %fd31;
	}
	shl.b32 	%r16, %r2, 20;
	add.s32 	%r17, %r16, %r4;
	mov.b64 	%fd83, {%r3, %r17};
	{
	.reg .b32 %temp; 
	mov.b64 	{%temp, %r18}, %fd1;
	}
	mov.b32 	%f2, %r18;
	abs.f32 	%f1, %f2;
	setp.lt.f32 	%p2, %f1, 0f4086232B;
	@%p2 bra 	$L__BB0_4;
	setp.lt.f64 	%p3, %fd1, 0d0000000000000000;
	add.f64 	%fd32, %fd1, 0d7FF0000000000000;
	selp.f64 	%fd83, 0d0000000000000000, %fd32, %p3;
	setp.geu.f32 	%p4, %f1, 0f40874800;
	@%p4 bra 	$L__BB0_4;
	shr.u32 	%r19, %r2, 31;
	add.s32 	%r20, %r2, %r19;
	shr.s32 	%r21, %r20, 1;
	shl.b32 	%r22, %r21, 20;
	add.s32 	%r23, %r4, %r22;
	mov.b64 	%fd33, {%r3, %r23};
	sub.s32 	%r24, %r2, %r21;
	shl.b32 	%r25, %r24, 20;
	add.s32 	%r26, %r25, 1072693248;
	mov.b32 	%r27, 0;
	mov.b64 	%fd34, {%r27, %r26};
	mul.f64 	%fd83, %fd34, %fd33;
$L__BB0_4:
	{
	.reg .b32 %temp; 
	mov.b64 	{%temp, %r28}, %fd83;
	}
	mov.b32 	%f3, %r28;
	setp.geu.f32 	%p5, %f3, 0f3FE55555;
	setp.leu.f32 	%p6, %f3, 0fBFD99999;
	or.pred  	%p7, %p5, %p6;
	@%p7 bra 	$L__BB0_6;
	add.f64 	%fd68, %fd83, 0d4000000000000000;
	div.rn.f64 	%fd69, %fd83, %fd68;
	neg.f64 	%fd70, %fd83;
	mul.f64 	%fd71, %fd69, %fd70;
	add.f64 	%fd72, %fd83, %fd71;
	mul.f64 	%fd73, %fd72, %fd72;
	fma.rn.f64 	%fd74, %fd73, 0d3EB372FB2FBE14B5, 0d3ED087FFCEB2DC44;
	fma.rn.f64 	%fd75, %fd74, %fd73, 0d3EF3B9FF890F468C;
	fma.rn.f64 	%fd76, %fd75, %fd73, 0d3F17457EFD51BAF8;
	fma.rn.f64 	%fd77, %fd76, %fd73, 0d3F3C71C8DE3CE825;
	fma.rn.f64 	%fd78, %fd77, %fd73, 0d3F6249248FA4661F;
	fma.rn.f64 	%fd79, %fd78, %fd73, 0d3F899999999D70C4;
	fma.rn.f64 	%fd80, %fd79, %fd73, 0d3FB5555555555462;
	mul.f64 	%fd81, %fd73, %fd80;
	fma.rn.f64 	%fd82, %fd81, %fd72, %fd71;
	add.f64 	%fd86, %fd83, %fd82;
	bra.uni 	$L__BB0_13;
$L__BB0_6:
	add.f64 	%fd84, %fd83, 0d3FF0000000000000;
	{
	.reg .b32 %temp; 
	mov.b64 	{%temp, %r43}, %fd84;
	}
	{
	.reg .b32 %temp; 
	mov.b64 	{%r44, %temp}, %fd84;
	}
	setp.gt.s32 	%p8, %r43, 1048575;
	mov.b32 	%r45, -1023;
	@%p8 bra 	$L__BB0_8;
	mul.f64 	%fd84, %fd84, 0d4350000000000000;
	{
	.reg .b32 %temp; 
	mov.b64 	{%temp, %r43}, %fd84;
	}
	{
	.reg .b32 %temp; 
	mov.b64 	{%r44, %temp}, %fd84;
	}
	mov.b32 	%r45, -1077;
$L__BB0_8:
	add.s32 	%r31, %r43, -1;
	setp.gt.u32 	%p9, %r31, 2146435070;
	@%p9 bra 	$L__BB0_12;
	shr.u32 	%r34, %r43, 20;
	add.s32 	%r46, %r45, %r34;
	and.b32  	%r35, %r43, 1048575;
	or.b32  	%r36, %r35, 1072693248;
	mov.b64 	%fd85, {%r44, %r36};
	setp.lt.u32 	%p11, %r36, 1073127583;
	@%p11 bra 	$L__BB0_11;
	{
	.reg .b32 %temp; 
	mov.b64 	{%r37, %temp}, %fd85;
	}
	{
	.reg .b32 %temp; 
	mov.b64 	{%temp, %r38}, %fd85;
	}
	add.s32 	%r39, %r38, -1048576;
	mov.b64 	%fd85, {%r37, %r39};
	add.s32 	%r46, %r46, 1;
$L__BB0_11:
	add.f64 	%fd36, %fd85, 0dBFF0000000000000;
	add.f64 	%fd37, %fd85, 0d3FF0000000000000;
	rcp.approx.ftz.f64 	%fd38, %fd37;
	neg.f64 	%fd39, %fd37;
	fma.rn.f64 	%fd40, %fd39, %fd38, 0d3FF0000000000000;
	fma.rn.f64 	%fd41, %fd40, %fd40, %fd40;
	fma.rn.f64 	%fd42, %fd41, %fd38, %fd38;
	mul.f64 	%fd43, %fd36, %fd42;
	fma.rn.f64 	%fd44, %fd36, %fd42, %fd43;
	mul.f64 	%fd45, %fd44, %fd44;
	fma.rn.f64 	%fd46, %fd45, 0d3EB1380B3AE80F1E, 0d3ED0EE258B7A8B04;
	fma.rn.f64 	%fd47, %fd46, %fd45, 0d3EF3B2669F02676F;
	fma.rn.f64 	%fd48, %fd47, %fd45, 0d3F1745CBA9AB0956;
	fma.rn.f64 	%fd49, %fd48, %fd45, 0d3F3C71C72D1B5154;
	fma.rn.f64 	%fd50, %fd49, %fd45, 0d3F624924923BE72D;
	fma.rn.f64 	%fd51, %fd50, %fd45, 0d3F8999999999A3C4;
	fma.rn.f64 	%fd52, %fd51, %fd45, 0d3FB5555555555554;
	sub.f64 	%fd53, %fd36, %fd44;
	add.f64 	%fd54, %fd53, %fd53;
	neg.f64 	%fd55, %fd44;
	fma.rn.f64 	%fd56, %fd55, %fd36, %fd54;
	mul.f64 	%fd57, %fd42, %fd56;
	mul.f64 	%fd58, %fd45, %fd52;
	fma.rn.f64 	%fd59, %fd58, %fd44, %fd57;
	xor.b32  	%r40, %r46, -2147483648;
	mov.b32 	%r41, 1127219200;
	mov.b64 	%fd60, {%r40, %r41};
	mov.b32 	%r42, -2147483648;
	mov.b64 	%fd61, {%r42, %r41};
	sub.f64 	%fd62, %fd60, %fd61;
	fma.rn.f64 	%fd63, %fd62, 0d3FE62E42FEFA39EF, %fd44;
	fma.rn.f64 	%fd64, %fd62, 0dBFE62E42FEFA39EF, %fd63;
	sub.f64 	%fd65, %fd64, %fd44;
	sub.f64 	%fd66, %fd59, %fd65;
	fma.rn.f64 	%fd67, %fd62, 0d3C7ABC9E3B39803F, %fd66;
	add.f64 	%fd86, %fd63, %fd67;
	bra.uni 	$L__BB0_13;
$L__BB0_12:
	fma.rn.f64 	%fd35, %fd84, 0d7FF0000000000000, 0d7FF0000000000000;
	{
	.reg .b32 %temp; 
	mov.b64 	{%temp, %r32}, %fd84;
	}
	and.b32  	%r33, %r32, 2147483647;
	setp.eq.s32 	%p10, %r33, 0;
	selp.f64 	%fd86, 0dFFF0000000000000, %fd35, %p10;
$L__BB0_13:
	st.global.f64 	[%rd1], %fd86;
$L__BB0_14:
	ret;

}


// ===== COMPILED SASS (sm_100) =====

	.target	sm_100

	.elftype	@"ET_EXEC"


//--------------------- .note.nv.tkinfo           --------------------------
	.section	.note.nv.tkinfo,"",@"SHT_NOTE"
	.sectionflags	@"SHF_NOTE_NV_TKINFO"
	.tkinfo
        /*0018*/ 	.word	0x00000002
        /*0030*/ 	.string	""
        /*0030*/ 	.string	"ptxas"
        /*0030*/ 	.string	"Cuda compilation tools, release 13.0, V13.0.88"
        /*0030*/ 	.string	"Build cuda_13.0.r13.0/compiler.36424714_0"
        /*0030*/ 	.string	"-arch sm_100 -m 64 "



//--------------------- .note.nv.cuinfo           --------------------------
	.section	.note.nv.cuinfo,"",@"SHT_NOTE"
	.sectionflags	@"SHF_NOTE_NV_CUINFO"
        /*0018*/ 	.short	0x0002
        /*001a*/ 	.short	0x0064
        /*001c*/ 	.short	0x0082
	.zero		2


//--------------------- .nv.info                  --------------------------
	.section	.nv.info,"",@"SHT_CUDA_INFO"
	.align	4


	//----- nvinfo : EIATTR_REGCOUNT
	.align		4
        /*0000*/ 	.byte	0x04, 0x2f
        /*0002*/ 	.short	(.L_1 - .L_0)
	.align		4
.L_0:
        /*0004*/ 	.word	index@(softplus64)
        /*0008*/ 	.word	0x0000001c


	//----- nvinfo : EIATTR_FRAME_SIZE
	.align		4
.L_1:
        /*000c*/ 	.byte	0x04, 0x11
        /*000e*/ 	.short	(.L_3 - .L_2)
	.align		4
.L_2:
        /*0010*/ 	.word	index@($__internal_0_$__cuda_sm20_div_rn_f64_full)
        /*0014*/ 	.word	0x00000000


	//----- nvinfo : EIATTR_FRAME_SIZE
	.align		4
.L_3:
        /*0018*/ 	.byte	0x04, 0x11
        /*001a*/ 	.short	(.L_5 - .L_4)
	.align		4
.L_4:
        /*001c*/ 	.word	index@(softplus64)
        /*0020*/ 	.word	0x00000000


	//----- nvinfo : EIATTR_MIN_STACK_SIZE
	.align		4
.L_5:
        /*0024*/ 	.byte	0x04, 0x12
        /*0026*/ 	.short	(.L_7 - .L_6)
	.align		4
.L_6:
        /*0028*/ 	.word	index@(softplus64)
        /*002c*/ 	.word	0x00000000
.L_7:


//--------------------- .nv.compat                --------------------------
	.section	.nv.compat,"",@"SHT_CUDA_COMPAT_INFO"
	.align	4
        /*0000*/ 	.byte	0x02, 0x09, 0x00, 0x00, 0x02, 0x02, 0x01, 0x00, 0x02, 0x05, 0x05, 0x00, 0x03, 0x07, 0x01, 0x01
        /*0010*/ 	.byte	0x02, 0x03, 0x00, 0x00, 0x02, 0x06, 0x01, 0x00, 0x04, 0x0b, 0x08, 0x00, 0x01, 0x00, 0x00, 0x00
        /*0020*/ 	.byte	0x00, 0x00, 0x00, 0x00


//--------------------- .nv.info.softplus64       --------------------------
	.section	.nv.info.softplus64,"",@"SHT_CUDA_INFO"
	.sectionflags	@""
	.align	4


	//----- nvinfo : EIATTR_CUDA_API_VERSION
	.align		4
        /*0000*/ 	.byte	0x04, 0x37
        /*0002*/ 	.short	(.L_9 - .L_8)
.L_8:
        /*0004*/ 	.word	0x00000082


	//----- nvinfo : EIATTR_KPARAM_INFO
	.align		4
.L_9:
        /*0008*/ 	.byte	0x04, 0x17
        /*000a*/ 	.short	(.L_11 - .L_10)
.L_10:
        /*000c*/ 	.word	0x00000000
        /*0010*/ 	.short	0x0001
        /*0012*/ 	.short	0x0008
        /*0014*/ 	.byte	0x00, 0xf0, 0x11, 0x00


	//----- nvinfo : EIATTR_KPARAM_INFO
	.align		4
.L_11:
        /*0018*/ 	.byte	0x04, 0x17
        /*001a*/ 	.short	(.L_13 - .L_12)
.L_12:
        /*001c*/ 	.word	0x00000000
        /*0020*/ 	.short	0x0000
        /*0022*/ 	.short	0x0000
        /*0024*/ 	.byte	0x00, 0xf5, 0x21, 0x00


	//----- nvinfo : EIATTR_SPARSE_MMA_MASK
	.align		4
.L_13:
        /*0028*/ 	.byte	0x03, 0x50
        /*002a*/ 	.short	0x0000


	//----- nvinfo : EIATTR_MAXREG_COUNT
	.align		4
        /*002c*/ 	.byte	0x03, 0x1b
        /*002e*/ 	.short	0x00ff


	//----- nvinfo : EIATTR_MERCURY_ISA_VERSION
	.align		4
        /*0030*/ 	.byte	0x03, 0x5f
        /*0032*/ 	.short	0x0101


	//----- nvinfo : EIATTR_VRC_CTA_INIT_COUNT
	.align		4
        /*0034*/ 	.byte	0x02, 0x4a
	.zero		1
	.zero		1


	//----- nvinfo : EIATTR_EXIT_INSTR_OFFSETS
	.align		4
        /*0038*/ 	.byte	0x04, 0x1c
        /*003a*/ 	.short	(.L_15 - .L_14)


	//   ....[0]....
.L_14:
        /*003c*/ 	.word	0x00000040


	//   ....[1]....
        /*0040*/ 	.word	0x00000d00


	//----- nvinfo : EIATTR_CRS_STACK_SIZE
	.align		4
.L_15:
        /*0044*/ 	.byte	0x04, 0x1e
        /*0046*/ 	.short	(.L_17 - .L_16)
.L_16:
        /*0048*/ 	.word	0x00000000


	//----- nvinfo : EIATTR_CBANK_PARAM_SIZE
	.align		4
.L_17:
        /*004c*/ 	.byte	0x03, 0x19
        /*004e*/ 	.short	0x000c


	//----- nvinfo : EIATTR_PARAM_CBANK
	.align		4
        /*0050*/ 	.byte	0x04, 0x0a
        /*0052*/ 	.short	(.L_19 - .L_18)
	.align		4
.L_18:
        /*0054*/ 	.word	index@(.nv.constant0.softplus64)
        /*0058*/ 	.short	0x0380
        /*005a*/ 	.short	0x000c


	//----- nvinfo : EIATTR_SW_WAR
	.align		4
.L_19:
        /*005c*/ 	.byte	0x04, 0x36
        /*005e*/ 	.short	(.L_21 - .L_20)
.L_20:
        /*0060*/ 	.word	0x00000008
.L_21:


//--------------------- .nv.callgraph             --------------------------
	.section	.nv.callgraph,"",@"SHT_CUDA_CALLGRAPH"
	.align	4
	.sectionentsize	8
	.align		4
        /*0000*/ 	.word	0x00000000
	.align		4
        /*0004*/ 	.word	0xffffffff
	.align		4
        /*0008*/ 	.word	0x00000000
	.align		4
        /*000c*/ 	.word	0xfffffffe
	.align		4
        /*0010*/ 	.word	0x00000000
	.align		4
        /*0014*/ 	.word	0xfffffffd
	.align		4
        /*0018*/ 	.word	0x00000000
	.align		4
        /*001c*/ 	.word	0xfffffffc


//--------------------- .text.softplus64          --------------------------
	.section	.text.softplus64,"ax",@progbits
	.align	128
        .global         softplus64
        .type           softplus64,@function
        .size           softplus64,(.L_x_14 - softplus64)
        .other          softplus64,@"STO_CUDA_ENTRY STV_DEFAULT"
softplus64:
.text.softplus64:
[----:B------:R-:W-:Y:S01]  /*0000*/  LDC R1, c[0x0][0x37c] ;  /* 0x0000df00ff017b82 */ /* 0x000fe20000000800 */
[----:B------:R-:W0:Y:S01]  /*0010*/  S2R R3, SR_TID.X ;  /* 0x0000000000037919 */ /* 0x000e220000002100 */
[----:B------:R-:W0:Y:S02]  /*0020*/  LDCU UR4, c[0x0][0x388] ;  /* 0x00007100ff0477ac */ /* 0x000e240008000800 */
[----:B0-----:R-:W-:-:S13]  /*0030*/  ISETP.GE.AND P0, PT, R3, UR4, PT ;  /* 0x0000000403007c0c */ /* 0x001fda000bf06270 */
[----:B------:R-:W-:Y:S05]  /*0040*/  @P0 EXIT ;  /* 0x000000000000094d */ /* 0x000fea0003800000 */
[----:B------:R-:W0:Y:S01]  /*0050*/  LDC.64 R4, c[0x0][0x380] ;  /* 0x0000e000ff047b82 */ /* 0x000e220000000a00 */
[----:B------:R-:W1:Y:S01]  /*0060*/  LDCU.64 UR4, c[0x0][0x358] ;  /* 0x00006b00ff0477ac */ /* 0x000e620008000a00 */
[----:B0-----:R-:W-:-:S05]  /*0070*/  IMAD.WIDE.U32 R4, R3, 0x8, R4 ;  /* 0x0000000803047825 */ /* 0x001fca00078e0004 */
[----:B-1----:R-:W2:Y:S01]  /*0080*/  LDG.E.64 R2, desc[UR4][R4.64] ;  /* 0x0000000404027981 */ /* 0x002ea2000c1e1b00 */
[----:B------:R-:W-:Y:S01]  /*0090*/  IMAD.MOV.U32 R8, RZ, RZ, 0x652b82fe ;  /* 0x652b82feff087424 */ /* 0x000fe200078e00ff */
[----:B------:R-:W-:Y:S01]  /*00a0*/  UMOV UR6, 0xfefa39ef ;  /* 0xfefa39ef00067882 */ /* 0x000fe20000000000 */
[----:B------:R-:W-:Y:S01]  /*00b0*/  IMAD.MOV.U32 R9, RZ, RZ, 0x3ff71547 ;  /* 0x3ff71547ff097424 */ /* 0x000fe200078e00ff */
[----:B------:R-:W-:Y:S01]  /*00c0*/  UMOV UR7, 0x3fe62e42 ;  /* 0x3fe62e4200077882 */ /* 0x000fe20000000000 */
[----:B------:R-:W-:Y:S01]  /*00d0*/  UMOV UR8, 0x3b39803f ;  /* 0x3b39803f00087882 */ /* 0x000fe20000000000 */
[----:B------:R-:W-:Y:S01]  /*00e0*/  UMOV UR9, 0x3c7abc9e ;  /* 0x3c7abc9e00097882 */ /* 0x000fe20000000000 */
[----:B------:R-:W-:Y:S02]  /*00f0*/  BSSY.RECONVERGENT B0, `(.L_x_0) ;  /* 0x0000034000007945 */ /* 0x000fe40003800200 */
[----:B--2---:R-:W-:Y:S01]  /*0100*/  DFMA R8, R2, R8, 6.75539944105574400000e+15 ;  /* 0x433800000208742b */ /* 0x004fe20000000008 */
[----:B------:R-:W-:-:S07]  /*0110*/  FSETP.GEU.AND P0, PT, |R3|, 4.1917929649353027344, PT ;  /* 0x4086232b0300780b */ /* 0x000fce0003f0e200 */
[----:B------:R-:W-:-:S08]  /*0120*/  DADD R6, R8, -6.75539944105574400000e+15 ;  /* 0xc338000008067429 */ /* 0x000fd00000000000 */
[----:B------:R-:W-:-:S08]  /*0130*/  DFMA R10, R6, -UR6, R2 ;  /* 0x80000006060a7c2b */ /* 0x000fd00008000002 */
[----:B------:R-:W-:Y:S01]  /*0140*/  DFMA R6, R6, -UR8, R10 ;  /* 0x8000000806067c2b */ /* 0x000fe2000800000a */
[----:B------:R-:W-:Y:S01]  /*0150*/  UMOV UR8, 0x69ce2bdf ;  /* 0x69ce2bdf00087882 */ /* 0x000fe20000000000 */
[----:B------:R-:W-:Y:S01]  /*0160*/  IMAD.MOV.U32 R10, RZ, RZ, -0x35dec16 ;  /* 0xfca213eaff0a7424 */ /* 0x000fe200078e00ff */
[----:B------:R-:W-:Y:S01]  /*0170*/  UMOV UR9, 0x3e5ade15 ;  /* 0x3e5ade1500097882 */ /* 0x000fe20000000000 */
[----:B------:R-:W-:-:S06]  /*0180*/  IMAD.MOV.U32 R11, RZ, RZ, 0x3e928af3 ;  /* 0x3e928af3ff0b7424 */ /* 0x000fcc00078e00ff */
[----:B------:R-:W-:Y:S01]  /*0190*/  DFMA R10, R6, UR8, R10 ;  /* 0x00000008060a7c2b */ /* 0x000fe2000800000a */
[----:B------:R-:W-:Y:S01]  /*01a0*/  UMOV UR8, 0x62401315 ;  /* 0x6240131500087882 */ /* 0x000fe20000000000 */
[----:B------:R-:W-:-:S06]  /*01b0*/  UMOV UR9, 0x3ec71dee ;  /* 0x3ec71dee00097882 */ /* 0x000fcc0000000000 */
[----:B------:R-:W-:Y:S01]  /*01c0*/  DFMA R10, R6, R10, UR8 ;  /* 0x00000008060a7e2b */ /* 0x000fe2000800000a */
        /* <DEDUP_REMOVED lines=20> */
[----:B------:R-:W-:-:S08]  /*0310*/  DFMA R10, R6, R10, UR8 ;  /* 0x00000008060a7e2b */ /* 0x000fd0000800000a */
[----:B------:R-:W-:-:S08]  /*0320*/  DFMA R10, R6, R10, 1 ;  /* 0x3ff00000060a742b */ /* 0x000fd0000000000a */
[----:B------:R-:W-:-:S10]  /*0330*/  DFMA R10, R6, R10, 1 ;  /* 0x3ff00000060a742b */ /* 0x000fd4000000000a */
[----:B------:R-:W-:Y:S02]  /*0340*/  IMAD R7, R8, 0x100000, R11 ;  /* 0x0010000008077824 */ /* 0x000fe400078e020b */
[----:B------:R-:W-:Y:S01]  /*0350*/  IMAD.MOV.U32 R6, RZ, RZ, R10 ;  /* 0x000000ffff067224 */ /* 0x000fe200078e000a */
[----:B------:R-:W-:Y:S06]  /*0360*/  @!P0 BRA `(.L_x_1) ;  /* 0x0000000000308947 */ /* 0x000fec0003800000 */
[----:B------:R-:W-:Y:S01]  /*0370*/  FSETP.GEU.AND P1, PT, |R3|, 4.2275390625, PT ;  /* 0x408748000300780b */ /* 0x000fe20003f2e200 */
[C---:B------:R-:W-:Y:S02]  /*0380*/  DADD R6, R2.reuse, +INF ;  /* 0x7ff0000002067429 */ /* 0x040fe40000000000 */
[----:B------:R-:W-:-:S08]  /*0390*/  DSETP.GEU.AND P0, PT, R2, RZ, PT ;  /* 0x000000ff0200722a */ /* 0x000fd00003f0e000 */
[----:B------:R-:W-:Y:S02]  /*03a0*/  FSEL R6, R6, RZ, P0 ;  /* 0x000000ff06067208 */ /* 0x000fe40000000000 */
[----:B------:R-:W-:Y:S02]  /*03b0*/  @!P1 LEA.HI R0, R8, R8, RZ, 0x1 ;  /* 0x0000000808009211 */ /* 0x000fe400078f08ff */
[----:B------:R-:W-:Y:S02]  /*03c0*/  FSEL R7, R7, RZ, P0 ;  /* 0x000000ff07077208 */ /* 0x000fe40000000000 */
[----:B------:R-:W-:-:S05]  /*03d0*/  @!P1 SHF.R.S32.HI R3, RZ, 0x1, R0 ;  /* 0x00000001ff039819 */ /* 0x000fca0000011400 */
[----:B------:R-:W-:Y:S02]  /*03e0*/  @!P1 IMAD.IADD R2, R8, 0x1, -R3 ;  /* 0x0000000108029824 */ /* 0x000fe400078e0a03 */
[----:B------:R-:W-:-:S03]  /*03f0*/  @!P1 IMAD R11, R3, 0x100000, R11 ;  /* 0x00100000030b9824 */ /* 0x000fc600078e020b */
[----:B------:R-:W-:Y:S01]  /*0400*/  @!P1 LEA R3, R2, 0x3ff00000, 0x14 ;  /* 0x3ff0000002039811 */ /* 0x000fe200078ea0ff */
[----:B------:R-:W-:-:S06]  /*0410*/  @!P1 IMAD.MOV.U32 R2, RZ, RZ, RZ ;  /* 0x000000ffff029224 */ /* 0x000fcc00078e00ff */
[----:B------:R-:W-:-:S11]  /*0420*/  @!P1 DMUL R6, R10, R2 ;  /* 0x000000020a069228 */ /* 0x000fd60000000000 */
.L_x_1:
[----:B------:R-:W-:Y:S05]  /*0430*/  BSYNC.RECONVERGENT B0 ;  /* 0x0000000000007941 */ /* 0x000fea0003800200 */
.L_x_0:
[C---:B------:R-:W-:Y:S01]  /*0440*/  FSETP.GT.AND P0, PT, R7.reuse, -1.6999999284744262695, PT ;  /* 0xbfd999990700780b */ /* 0x040fe20003f04000 */
[----:B------:R-:W-:Y:S03]  /*0450*/  BSSY.RECONVERGENT B0, `(.L_x_2) ;  /* 0x0000089000007945 */ /* 0x000fe60003800200 */
[----:B------:R-:W-:-:S13]  /*0460*/  FSETP.GEU.OR P0, PT, R7, 1.7916666269302368164, !P0 ;  /* 0x3fe555550700780b */ /* 0x000fda000470e400 */
[----:B------:R-:W-:Y:S05]  /*0470*/  @P0 BRA `(.L_x_3) ;  /* 0x0000000000d40947 */ /* 0x000fea0003800000 */
[----:B------:R-:W-:Y:S01]  /*0480*/  DADD R10, R6, 2 ;  /* 0x40000000060a7429 */ /* 0x000fe20000000000 */
[----:B------:R-:W-:Y:S01]  /*0490*/  IMAD.MOV.U32 R2, RZ, RZ, 0x1 ;  /* 0x00000001ff027424 */ /* 0x000fe200078e00ff */
[----:B------:R-:W-:Y:S01]  /*04a0*/  FSETP.GEU.AND P1, PT, |R7|, 6.5827683646048100446e-37, PT ;  /* 0x036000000700780b */ /* 0x000fe20003f2e200 */
[----:B------:R-:W-:Y:S03]  /*04b0*/  BSSY.RECONVERGENT B1, `(.L_x_4) ;  /* 0x0000013000017945 */ /* 0x000fe60003800200 */
[----:B------:R-:W0:Y:S02]  /*04c0*/  MUFU.RCP64H R3, R11 ;  /* 0x0000000b00037308 */ /* 0x000e240000001800 */
[----:B0-----:R-:W-:-:S08]  /*04d0*/  DFMA R8, -R10, R2, 1 ;  /* 0x3ff000000a08742b */ /* 0x001fd00000000102 */
[----:B------:R-:W-:-:S08]  /*04e0*/  DFMA R8, R8, R8, R8 ;  /* 0x000000080808722b */ /* 0x000fd00000000008 */
[----:B------:R-:W-:-:S08]  /*04f0*/  DFMA R8, R2, R8, R2 ;  /* 0x000000080208722b */ /* 0x000fd00000000002 */
[----:B------:R-:W-:-:S08]  /*0500*/  DFMA R2, -R10, R8, 1 ;  /* 0x3ff000000a02742b */ /* 0x000fd00000000108 */
[----:B------:R-:W-:-:S08]  /*0510*/  DFMA R2, R8, R2, R8 ;  /* 0x000000020802722b */ /* 0x000fd00000000008 */
[----:B------:R-:W-:-:S08]  /*0520*/  DMUL R8, R2, R6 ;  /* 0x0000000602087228 */ /* 0x000fd00000000000 */
[----:B------:R-:W-:-:S08]  /*0530*/  DFMA R12, -R10, R8, R6 ;  /* 0x000000080a0c722b */ /* 0x000fd00000000106 */
[----:B------:R-:W-:-:S10]  /*0540*/  DFMA R2, R2, R12, R8 ;  /* 0x0000000c0202722b */ /* 0x000fd40000000008 */
[----:B------:R-:W-:-:S05]  /*0550*/  FFMA R0, RZ, R11, R3 ;  /* 0x0000000bff007223 */ /* 0x000fca0000000003 */
[----:B------:R-:W-:-:S13]  /*0560*/  FSETP.GT.AND P0, PT, |R0|, 1.469367938527859385e-39, PT ;  /* 0x001000000000780b */ /* 0x000fda0003f04200 */
[----:B------:R-:W-:Y:S05]  /*0570*/  @P0 BRA P1, `(.L_x_5) ;  /* 0x0000000000180947 */ /* 0x000fea0000800000 */
[----:B------:R-:W-:Y:S01]  /*0580*/  IMAD.MOV.U32 R8, RZ, RZ, R6 ;  /* 0x000000ffff087224 */ /* 0x000fe200078e0006 */
[----:B------:R-:W-:Y:S01]  /*0590*/  MOV R0, 0x5c0 ;  /* 0x000005c000007802 */ /* 0x000fe20000000f00 */
[----:B------:R-:W-:-:S07]  /*05a0*/  IMAD.MOV.U32 R9, RZ, RZ, R7 ;  /* 0x000000ffff097224 */ /* 0x000fce00078e0007 */
[----:B------:R-:W-:Y:S05]  /*05b0*/  CALL.REL.NOINC `($__internal_0_$__cuda_sm20_div_rn_f64_full) ;  /* 0x0000000400d47944 */ /* 0x000fea0003c00000 */
[----:B------:R-:W-:Y:S02]  /*05c0*/  IMAD.MOV.U32 R2, RZ, RZ, R14 ;  /* 0x000000ffff027224 */ /* 0x000fe400078e000e */
[----:B------:R-:W-:-:S07]  /*05d0*/  IMAD.MOV.U32 R3, RZ, RZ, R15 ;  /* 0x000000ffff037224 */ /* 0x000fce00078e000f */
.L_x_5:
[----:B------:R-:W-:Y:S05]  /*05e0*/  BSYNC.RECONVERGENT B1 ;  /* 0x0000000000017941 */ /* 0x000fea0003800200 */
.L_x_4:
[----:B------:R-:W-:Y:S01]  /*05f0*/  DMUL R2, R2, -R6 ;  /* 0x8000000602027228 */ /* 0x000fe20000000000 */
[----:B------:R-:W-:Y:S01]  /*0600*/  IMAD.MOV.U32 R12, RZ, RZ, -0x314d23bc ;  /* 0xceb2dc44ff0c7424 */ /* 0x000fe200078e00ff */
[----:B------:R-:W-:Y:S01]  /*0610*/  UMOV UR8, 0x2fbe14b5 ;  /* 0x2fbe14b500087882 */ /* 0x000fe20000000000 */
[----:B------:R-:W-:Y:S01]  /*0620*/  IMAD.MOV.U32 R13, RZ, RZ, 0x3ed087ff ;  /* 0x3ed087ffff0d7424 */ /* 0x000fe200078e00ff */
[----:B------:R-:W-:-:S04]  /*0630*/  UMOV UR9, 0x3eb372fb ;  /* 0x3eb372fb00097882 */ /* 0x000fc80000000000 */
[----:B------:R-:W-:-:S08]  /*0640*/  DADD R8, R2, R6 ;  /* 0x0000000002087229 */ /* 0x000fd00000000006 */
[----:B------:R-:W-:-:S08]  /*0650*/  DMUL R10, R8, R8 ;  /* 0x00000008080a7228 */ /* 0x000fd00000000000 */
        /* <DEDUP_REMOVED lines=19> */
[----:B------:R-:W-:-:S08]  /*0790*/  DMUL R12, R10, R12 ;  /* 0x0000000c0a0c7228 */ /* 0x000fd00000000000 */
[----:B------:R-:W-:-:S08]  /*07a0*/  DFMA R12, R8, R12, R2 ;  /* 0x0000000c080c722b */ /* 0x000fd00000000002 */
[----:B------:R-:W-:Y:S01]  /*07b0*/  DADD R6, R12, R6 ;  /* 0x000000000c067229 */ /* 0x000fe20000000006 */
[----:B------:R-:W-:Y:S10]  /*07c0*/  BRA `(.L_x_6) ;  /* 0x0000000400447947 */ /* 0x000ff40003800000 */
.L_x_3:
[----:B------:R-:W-:-:S10]  /*07d0*/  DADD R2, R6, 1 ;  /* 0x3ff0000006027429 */ /* 0x000fd40000000000 */
[----:B------:R-:W-:Y:S01]  /*07e0*/  ISETP.GT.AND P0, PT, R3, 0xfffff, PT ;  /* 0x000fffff0300780c */ /* 0x000fe20003f04270 */
[----:B------:R-:W-:Y:S02]  /*07f0*/  IMAD.MOV.U32 R6, RZ, RZ, R2 ;  /* 0x000000ffff067224 */ /* 0x000fe400078e0002 */
[----:B------:R-:W-:-:S10]  /*0800*/  IMAD.MOV.U32 R7, RZ, RZ, R3 ;  /* 0x000000ffff077224 */ /* 0x000fd400078e0003 */
[----:B------:R-:W-:-:S10]  /*0810*/  @!P0 DMUL R6, R6, 1.80143985094819840000e+16 ;  /* 0x4350000006068828 */ /* 0x000fd40000000000 */
[----:B------:R-:W-:Y:S02]  /*0820*/  @!P0 IMAD.MOV.U32 R3, RZ, RZ, R7 ;  /* 0x000000ffff038224 */ /* 0x000fe400078e0007 */
[----:B------:R-:W-:Y:S02]  /*0830*/  @!P0 IMAD.MOV.U32 R2, RZ, RZ, R6 ;  /* 0x000000ffff028224 */ /* 0x000fe400078e0006 */
[----:B------:R-:W-:-:S05]  /*0840*/  VIADD R0, R3, 0xffffffff ;  /* 0xffffffff03007836 */ /* 0x000fca0000000000 */
[----:B------:R-:W-:Y:S01]  /*0850*/  ISETP.GT.U32.AND P1, PT, R0, 0x7feffffe, PT ;  /* 0x7feffffe0000780c */ /* 0x000fe20003f24070 */
[----:B------:R-:W-:Y:S02]  /*0860*/  IMAD.MOV.U32 R0, RZ, RZ, -0x3ff ;  /* 0xfffffc01ff007424 */ /* 0x000fe400078e00ff */
[----:B------:R-:W-:-:S10]  /*0870*/  @!P0 IMAD.MOV.U32 R0, RZ, RZ, -0x435 ;  /* 0xfffffbcbff008424 */ /* 0x000fd400078e00ff */
[----:B------:R-:W-:Y:S05]  /*0880*/  @P1 BRA `(.L_x_7) ;  /* 0x0000000000fc1947 */ /* 0x000fea0003800000 */
[----:B------:R-:W-:Y:S01]  /*0890*/  LOP3.LUT R6, R3, 0xfffff, RZ, 0xc0, !PT ;  /* 0x000fffff03067812 */ /* 0x000fe200078ec0ff */
[----:B------:R-:W-:Y:S01]  /*08a0*/  IMAD.MOV.U32 R8, RZ, RZ, RZ ;  /* 0x000000ffff087224 */ /* 0x000fe200078e00ff */
[----:B------:R-:W-:Y:S01]  /*08b0*/  UMOV UR8, 0x3ae80f1e ;  /* 0x3ae80f1e00087882 */ /* 0x000fe20000000000 */
[----:B------:R-:W-:Y:S01]  /*08c0*/  IMAD.MOV.U32 R16, RZ, RZ, -0x748574fc ;  /* 0x8b7a8b04ff107424 */ /* 0x000fe200078e00ff */
[----:B------:R-:W-:Y:S01]  /*08d0*/  LOP3.LUT R7, R6, 0x3ff00000, RZ, 0xfc, !PT ;  /* 0x3ff0000006077812 */ /* 0x000fe200078efcff */
[----:B------:R-:W-:Y:S01]  /*08e0*/  IMAD.MOV.U32 R6, RZ, RZ, R2 ;  /* 0x000000ffff067224 */ /* 0x000fe200078e0002 */
[----:B------:R-:W-:Y:S01]  /*08f0*/  UMOV UR9, 0x3eb1380b ;  /* 0x3eb1380b00097882 */ /* 0x000fe20000000000 */
[----:B------:R-:W-:Y:S01]  /*0900*/  IMAD.MOV.U32 R17, RZ, RZ, 0x3ed0ee25 ;  /* 0x3ed0ee25ff117424 */ /* 0x000fe200078e00ff */
[----:B------:R-:W-:Y:S01]  /*0910*/  ISETP.GE.U32.AND P0, PT, R7, 0x3ff6a09f, PT ;  /* 0x3ff6a09f0700780c */ /* 0x000fe20003f06070 */
[----:B------:R-:W-:Y:S01]  /*0920*/  IMAD.MOV.U32 R19, RZ, RZ, 0x43300000 ;  /* 0x43300000ff137424 */ /* 0x000fe200078e00ff */
[----:B------:R-:W-:Y:S01]  /*0930*/  LEA.HI R0, R3, R0, RZ, 0xc ;  /* 0x0000000003007211 */ /* 0x000fe200078f60ff */
[----:B------:R-:W-:Y:S01]  /*0940*/  UMOV UR10, 0x80000000 ;  /* 0x80000000000a7882 */ /* 0x000fe20000000000 */
[----:B------:R-:W-:-:S09]  /*0950*/  UMOV UR11, 0x43300000 ;  /* 0x43300000000b7882 */ /* 0x000fd20000000000 */
[----:B------:R-:W-:Y:S02]  /*0960*/  @P0 VIADD R9, R7, 0xfff00000 ;  /* 0xfff0000007090836 */ /* 0x000fe40000000000 */
[----:B------:R-:W-:Y:S02]  /*0970*/  @P0 VIADD R0, R0, 0x1 ;  /* 0x0000000100000836 */ /* 0x000fe40000000000 */
[----:B------:R-:W-:-:S03]  /*0980*/  @P0 IMAD.MOV.U32 R7, RZ, RZ, R9 ;  /* 0x000000ffff070224 */ /* 0x000fc600078e0009 */
[----:B------:R-:W-:-:S03]  /*0990*/  LOP3.LUT R18, R0, 0x80000000, RZ, 0x3c, !PT ;  /* 0x8000000000127812 */ /* 0x000fc600078e3cff */
[C---:B------:R-:W-:Y:S02]  /*09a0*/  DADD R14, R6.reuse, 1 ;  /* 0x3ff00000060e7429 */ /* 0x040fe40000000000 */
[----:B------:R-:W-:-:S04]  /*09b0*/  DADD R6, R6, -1 ;  /* 0xbff0000006067429 */ /* 0x000fc80000000000 */
[----:B------:R-:W0:Y:S02]  /*09c0*/  MUFU.RCP64H R9, R15 ;  /* 0x0000000f00097308 */ /* 0x000e240000001800 */
[----:B0-----:R-:W-:-:S08]  /*09d0*/  DFMA R10, -R14, R8, 1 ;  /* 0x3ff000000e0a742b */ /* 0x001fd00000000108 */
[----:B------:R-:W-:-:S08]  /*09e0*/  DFMA R10, R10, R10, R10 ;  /* 0x0000000a0a0a722b */ /* 0x000fd0000000000a */
[----:B------:R-:W-:-:S08]  /*09f0*/  DFMA R8, R8, R10, R8 ;  /* 0x0000000a0808722b */ /* 0x000fd00000000008 */
[----:B------:R-:W-:-:S08]  /*0a00*/  DMUL R10, R6, R8 ;  /* 0x00000008060a7228 */ /* 0x000fd00000000000 */
[----:B------:R-:W-:-:S08]  /*0a10*/  DFMA R10, R6, R8, R10 ;  /* 0x00000008060a722b */ /* 0x000fd0000000000a */
[----:B------:R-:W-:Y:S02]  /*0a20*/  DMUL R12, R10, R10 ;  /* 0x0000000a0a0c7228 */ /* 0x000fe40000000000 */
[----:B------:R-:W-:-:S06]  /*0a30*/  DADD R2, R6, -R10 ;  /* 0x0000000006027229 */ /* 0x000fcc000000080a */
[----:B------:R-:W-:Y:S01]  /*0a40*/  DFMA R14, R12, UR8, R16 ;  /* 0x000000080c0e7c2b */ /* 0x000fe20008000010 */
[----:B------:R-:W-:Y:S01]  /*0a50*/  UMOV UR8, 0x9f02676f ;  /* 0x9f02676f00087882 */ /* 0x000fe20000000000 */
[----:B------:R-:W-:Y:S01]  /*0a60*/  UMOV UR9, 0x3ef3b266 ;  /* 0x3ef3b26600097882 */ /* 0x000fe20000000000 */
[----:B------:R-:W-:Y:S02]  /*0a70*/  DADD R16, R2, R2 ;  /* 0x0000000002107229 */ /* 0x000fe40000000002 */
[----:B------:R-:W-:Y:S01]  /*0a80*/  DADD R2, R18, -UR10 ;  /* 0x8000000a12027e29 */ /* 0x000fe20008000000 */
[----:B------:R-:W-:Y:S01]  /*0a90*/  UMOV UR10, 0xfefa39ef ;  /* 0xfefa39ef000a7882 */ /* 0x000fe20000000000 */
[----:B------:R-:W-:Y:S01]  /*0aa0*/  UMOV UR11, 0x3fe62e42 ;  /* 0x3fe62e42000b7882 */ /* 0x000fe20000000000 */
[----:B------:R-:W-:Y:S01]  /*0ab0*/  DFMA R14, R12, R14, UR8 ;  /* 0x000000080c0e7e2b */ /* 0x000fe2000800000e */
[----:B------:R-:W-:Y:S01]  /*0ac0*/  UMOV UR8, 0xa9ab0956 ;  /* 0xa9ab095600087882 */ /* 0x000fe20000000000 */
[----:B------:R-:W-:Y:S01]  /*0ad0*/  UMOV UR9, 0x3f1745cb ;  /* 0x3f1745cb00097882 */ /* 0x000fe20000000000 */
[----:B------:R-:W-:-:S02]  /*0ae0*/  DFMA R16, R6, -R10, R16 ;  /* 0x8000000a0610722b */ /* 0x000fc40000000010 */
[----:B------:R-:W-:-:S03]  /*0af0*/  DFMA R6, R2, UR10, R10 ;  /* 0x0000000a02067c2b */ /* 0x000fc6000800000a */
[----:B------:R-:W-:Y:S01]  /*0b00*/  DFMA R14, R12, R14, UR8 ;  /* 0x000000080c0e7e2b */ /* 0x000fe2000800000e */
[----:B------:R-:W-:Y:S01]  /*0b10*/  UMOV UR8, 0x2d1b5154 ;  /* 0x2d1b515400087882 */ /* 0x000fe20000000000 */
[----:B------:R-:W-:Y:S01]  /*0b20*/  UMOV UR9, 0x3f3c71c7 ;  /* 0x3f3c71c700097882 */ /* 0x000fe20000000000 */
[----:B------:R-:W-:Y:S02]  /*0b30*/  DMUL R16, R8, R16 ;  /* 0x0000001008107228 */ /* 0x000fe40000000000 */
[----:B------:R-:W-:-:S03]  /*0b40*/  DFMA R18, R2, -UR6, R6 ;  /* 0x8000000602127c2b */ /* 0x000fc60008000006 */
[----:B------:R-:W-:Y:S01]  /*0b50*/  DFMA R14, R12, R14, UR8 ;  /* 0x000000080c0e7e2b */ /* 0x000fe2000800000e */
[----:B------:R-:W-:Y:S01]  /*0b60*/  UMOV UR8, 0x923be72d ;  /* 0x923be72d00087882 */ /* 0x000fe20000000000 */
[----:B------:R-:W-:-:S03]  /*0b70*/  UMOV UR9, 0x3f624924 ;  /* 0x3f62492400097882 */ /* 0x000fc60000000000 */
[----:B------:R-:W-:-:S03]  /*0b80*/  DADD R18, -R10, R18 ;  /* 0x000000000a127229 */ /* 0x000fc60000000112 */
        /* <DEDUP_REMOVED lines=9> */
[----:B------:R-:W-:-:S08]  /*0c20*/  DMUL R14, R12, R14 ;  /* 0x0000000e0c0e7228 */ /* 0x000fd00000000000 */
[----:B------:R-:W-:-:S08]  /*0c30*/  DFMA R14, R10, R14, R16 ;  /* 0x0000000e0a0e722b */ /* 0x000fd00000000010 */
[----:B------:R-:W-:-:S08]  /*0c40*/  DADD R14, R14, -R18 ;  /* 0x000000000e0e7229 */ /* 0x000fd00000000812 */
[----:B------:R-:W-:-:S08]  /*0c50*/  DFMA R14, R2, UR8, R14 ;  /* 0x00000008020e7c2b */ /* 0x000fd0000800000e */
[----:B------:R-:W-:Y:S01]  /*0c60*/  DADD R6, R6, R14 ;  /* 0x0000000006067229 */ /* 0x000fe2000000000e */
[----:B------:R-:W-:Y:S10]  /*0c70*/  BRA `(.L_x_6) ;  /* 0x0000000000187947 */ /* 0x000ff40003800000 */
.L_x_7:
[----:B------:R-:W-:Y:S01]  /*0c80*/  IMAD.MOV.U32 R2, RZ, RZ, 0x0 ;  /* 0x00000000ff027424 */ /* 0x000fe200078e00ff */
[----:B------:R-:W-:Y:S01]  /*0c90*/  LOP3.LUT P0, RZ, R7, 0x7fffffff, RZ, 0xc0, !PT ;  /* 0x7fffffff07ff7812 */ /* 0x000fe2000780c0ff */
[----:B------:R-:W-:-:S06]  /*0ca0*/  IMAD.MOV.U32 R3, RZ, RZ, 0x7ff00000 ;  /* 0x7ff00000ff037424 */ /* 0x000fcc00078e00ff */
[----:B------:R-:W-:-:S10]  /*0cb0*/  DFMA R2, R6, R2, +INF ;  /* 0x7ff000000602742b */ /* 0x000fd40000000002 */
[----:B------:R-:W-:Y:S02]  /*0cc0*/  FSEL R6, R2, RZ, P0 ;  /* 0x000000ff02067208 */ /* 0x000fe40000000000 */
[----:B------:R-:W-:-:S07]  /*0cd0*/  FSEL R7, R3, -QNAN , P0 ;  /* 0xfff0000003077808 */ /* 0x000fce0000000000 */
.L_x_6:
[----:B------:R-:W-:Y:S05]  /*0ce0*/  BSYNC.RECONVERGENT B0 ;  /* 0x0000000000007941 */ /* 0x000fea0003800200 */
.L_x_2:
[----:B------:R-:W-:Y:S01]  /*0cf0*/  STG.E.64 desc[UR4][R4.64], R6 ;  /* 0x0000000604007986 */ /* 0x000fe2000c101b04 */
[----:B------:R-:W-:Y:S05]  /*0d00*/  EXIT ;  /* 0x000000000000794d */ /* 0x000fea0003800000 */
        .weak           $__internal_0_$__cuda_sm20_div_rn_f64_full
        .type           $__internal_0_$__cuda_sm20_div_rn_f64_full,@function
        .size           $__internal_0_$__cuda_sm20_div_rn_f64_full,(.L_x_14 - $__internal_0_$__cuda_sm20_div_rn_f64_full)
$__internal_0_$__cuda_sm20_div_rn_f64_full:
[C---:B------:R-:W-:Y:S01]  /*0d10*/  FSETP.GEU.AND P0, PT, |R11|.reuse, 1.469367938527859385e-39, PT ;  /* 0x001000000b00780b */ /* 0x040fe20003f0e200 */
[--C-:B------:R-:W-:Y:S01]  /*0d20*/  IMAD.MOV.U32 R12, RZ, RZ, R10.reuse ;  /* 0x000000ffff0c7224 */ /* 0x100fe200078e000a */
[----:B------:R-:W-:Y:S01]  /*0d30*/  LOP3.LUT R2, R11, 0x800fffff, RZ, 0xc0, !PT ;  /* 0x800fffff0b027812 */ /* 0x000fe200078ec0ff */
[----:B------:R-:W-:Y:S01]  /*0d40*/  IMAD.MOV.U32 R13, RZ, RZ, R11 ;  /* 0x000000ffff0d7224 */ /* 0x000fe200078e000b */
[C---:B------:R-:W-:Y:S01]  /*0d50*/  FSETP.GEU.AND P2, PT, |R9|.reuse, 1.469367938527859385e-39, PT ;  /* 0x001000000900780b */ /* 0x040fe20003f4e200 */
[----:B------:R-:W-:Y:S01]  /*0d60*/  IMAD.MOV.U32 R18, RZ, RZ, 0x1 ;  /* 0x00000001ff127424 */ /* 0x000fe200078e00ff */
[----:B------:R-:W-:Y:S01]  /*0d70*/  LOP3.LUT R3, R2, 0x3ff00000, RZ, 0xfc, !PT ;  /* 0x3ff0000002037812 */ /* 0x000fe200078efcff */
[----:B------:R-:W-:Y:S01]  /*0d80*/  IMAD.MOV.U32 R2, RZ, RZ, R10 ;  /* 0x000000ffff027224 */ /* 0x000fe200078e000a */
[----:B------:R-:W-:Y:S01]  /*0d90*/  LOP3.LUT R14, R9, 0x7ff00000, RZ, 0xc0, !PT ;  /* 0x7ff00000090e7812 */ /* 0x000fe200078ec0ff */
[----:B------:R-:W-:Y:S01]  /*0da0*/  IMAD.MOV.U32 R10, RZ, RZ, R8 ;  /* 0x000000ffff0a7224 */ /* 0x000fe200078e0008 */
[----:B------:R-:W-:Y:S03]  /*0db0*/  BSSY.RECONVERGENT B2, `(.L_x_8) ;  /* 0x0000050000027945 */ /* 0x000fe60003800200 */
[----:B------:R-:W-:-:S04]  /*0dc0*/  @!P0 DMUL R2, R12, 8.98846567431157953865e+307 ;  /* 0x7fe000000c028828 */ /* 0x000fc80000000000 */
[----:B------:R-:W-:Y:S02]  /*0dd0*/  @!P2 LOP3.LUT R15, R13, 0x7ff00000, RZ, 0xc0, !PT ;  /* 0x7ff000000d0fa812 */ /* 0x000fe400078ec0ff */
[----:B------:R-:W0:Y:S02]  /*0de0*/  MUFU.RCP64H R19, R3 ;  /* 0x0000000300137308 */ /* 0x000e240000001800 */
[----:B------:R-:W-:Y:S01]  /*0df0*/  @!P2 ISETP.GE.U32.AND P3, PT, R14, R15, PT ;  /* 0x0000000f0e00a20c */ /* 0x000fe20003f66070 */
[----:B------:R-:W-:Y:S01]  /*0e00*/  IMAD.MOV.U32 R15, RZ, RZ, 0x1ca00000 ;  /* 0x1ca00000ff0f7424 */ /* 0x000fe200078e00ff */
[----:B0-----:R-:W-:-:S08]  /*0e10*/  DFMA R16, R18, -R2, 1 ;  /* 0x3ff000001210742b */ /* 0x001fd00000000802 */
[----:B------:R-:W-:Y:S01]  /*0e20*/  DFMA R20, R16, R16, R16 ;  /* 0x000000101014722b */ /* 0x000fe20000000010 */
[----:B------:R-:W-:-:S04]  /*0e30*/  LOP3.LUT R17, R11, 0x7ff00000, RZ, 0xc0, !PT ;  /* 0x7ff000000b117812 */ /* 0x000fc800078ec0ff */
[----:B------:R-:W-:-:S03]  /*0e40*/  ISETP.GE.U32.AND P1, PT, R14, R17, PT ;  /* 0x000000110e00720c */ /* 0x000fc60003f26070 */
[----:B------:R-:W-:Y:S01]  /*0e50*/  DFMA R18, R18, R20, R18 ;  /* 0x000000141212722b */ /* 0x000fe20000000012 */
[C---:B------:R-:W-:Y:S01]  /*0e60*/  @!P2 SEL R21, R15.reuse, 0x63400000, !P3 ;  /* 0x634000000f15a807 */ /* 0x040fe20005800000 */
[----:B------:R-:W-:Y:S01]  /*0e70*/  @!P2 IMAD.MOV.U32 R20, RZ, RZ, RZ ;  /* 0x000000ffff14a224 */ /* 0x000fe200078e00ff */
[----:B------:R-:W-:Y:S02]  /*0e80*/  SEL R11, R15, 0x63400000, !P1 ;  /* 0x634000000f0b7807 */ /* 0x000fe40004800000 */
[--C-:B------:R-:W-:Y:S02]  /*0e90*/  @!P2 LOP3.LUT R21, R21, 0x80000000, R9.reuse, 0xf8, !PT ;  /* 0x800000001515a812 */ /* 0x100fe400078ef809 */
[----:B------:R-:W-:Y:S01]  /*0ea0*/  LOP3.LUT R11, R11, 0x800fffff, R9, 0xf8, !PT ;  /* 0x800fffff0b0b7812 */ /* 0x000fe200078ef809 */
[----:B------:R-:W-:Y:S01]  /*0eb0*/  DFMA R22, R18, -R2, 1 ;  /* 0x3ff000001216742b */ /* 0x000fe20000000802 */
[----:B------:R-:W-:-:S06]  /*0ec0*/  @!P2 LOP3.LUT R21, R21, 0x100000, RZ, 0xfc, !PT ;  /* 0x001000001515a812 */ /* 0x000fcc00078efcff */
[----:B------:R-:W-:Y:S02]  /*0ed0*/  @!P2 DFMA R10, R10, 2, -R20 ;  /* 0x400000000a0aa82b */ /* 0x000fe40000000814 */
[----:B------:R-:W-:Y:S01]  /*0ee0*/  DFMA R18, R18, R22, R18 ;  /* 0x000000161212722b */ /* 0x000fe20000000012 */
[----:B------:R-:W-:Y:S02]  /*0ef0*/  IMAD.MOV.U32 R22, RZ, RZ, R14 ;  /* 0x000000ffff167224 */ /* 0x000fe400078e000e */
[----:B------:R-:W-:Y:S01]  /*0f00*/  IMAD.MOV.U32 R23, RZ, RZ, R17 ;  /* 0x000000ffff177224 */ /* 0x000fe200078e0011 */
[----:B------:R-:W-:-:S04]  /*0f10*/  @!P0 LOP3.LUT R23, R3, 0x7ff00000, RZ, 0xc0, !PT ;  /* 0x7ff0000003178812 */ /* 0x000fc800078ec0ff */
[----:B------:R-:W-:Y:S01]  /*0f20*/  @!P2 LOP3.LUT R22, R11, 0x7ff00000, RZ, 0xc0, !PT ;  /* 0x7ff000000b16a812 */ /* 0x000fe200078ec0ff */
[----:B------:R-:W-:Y:S01]  /*0f30*/  DMUL R20, R18, R10 ;  /* 0x0000000a12147228 */ /* 0x000fe20000000000 */
[----:B------:R-:W-:-:S03]  /*0f40*/  VIADD R25, R23, 0xffffffff ;  /* 0xffffffff17197836 */ /* 0x000fc60000000000 */
[----:B------:R-:W-:-:S04]  /*0f50*/  VIADD R24, R22, 0xffffffff ;  /* 0xffffffff16187836 */ /* 0x000fc80000000000 */
[----:B------:R-:W-:Y:S01]  /*0f60*/  DFMA R16, R20, -R2, R10 ;  /* 0x800000021410722b */ /* 0x000fe2000000000a */
[----:B------:R-:W-:-:S04]  /*0f70*/  ISETP.GT.U32.AND P0, PT, R24, 0x7feffffe, PT ;  /* 0x7feffffe1800780c */ /* 0x000fc80003f04070 */
[----:B------:R-:W-:-:S03]  /*0f80*/  ISETP.GT.U32.OR P0, PT, R25, 0x7feffffe, P0 ;  /* 0x7feffffe1900780c */ /* 0x000fc60000704470 */
[----:B------:R-:W-:-:S10]  /*0f90*/  DFMA R16, R18, R16, R20 ;  /* 0x000000101210722b */ /* 0x000fd40000000014 */
[----:B------:R-:W-:Y:S05]  /*0fa0*/  @P0 BRA `(.L_x_9) ;  /* 0x00000000006c0947 */ /* 0x000fea0003800000 */
[----:B------:R-:W-:-:S04]  /*0fb0*/  LOP3.LUT R9, R13, 0x7ff00000, RZ, 0xc0, !PT ;  /* 0x7ff000000d097812 */ /* 0x000fc800078ec0ff */
[CC--:B------:R-:W-:Y:S02]  /*0fc0*/  VIADDMNMX R8, R14.reuse, -R9.reuse, 0xb9600000, !PT ;  /* 0xb96000000e087446 */ /* 0x0c0fe40007800909 */
[----:B------:R-:W-:Y:S02]  /*0fd0*/  ISETP.GE.U32.AND P0, PT, R14, R9, PT ;  /* 0x000000090e00720c */ /* 0x000fe40003f06070 */
[----:B------:R-:W-:Y:S02]  /*0fe0*/  VIMNMX R8, PT, PT, R8, 0x46a00000, PT ;  /* 0x46a0000008087848 */ /* 0x000fe40003fe0100 */
[----:B------:R-:W-:-:S05]  /*0ff0*/  SEL R15, R15, 0x63400000, !P0 ;  /* 0x634000000f0f7807 */ /* 0x000fca0004000000 */
[----:B------:R-:W-:Y:S02]  /*1000*/  IMAD.IADD R18, R8, 0x1, -R15 ;  /* 0x0000000108127824 */ /* 0x000fe400078e0a0f */
[----:B------:R-:W-:Y:S02]  /*1010*/  IMAD.MOV.U32 R8, RZ, RZ, RZ ;  /* 0x000000ffff087224 */ /* 0x000fe400078e00ff */
[----:B------:R-:W-:-:S06]  /*1020*/  VIADD R9, R18, 0x7fe00000 ;  /* 0x7fe0000012097836 */ /* 0x000fcc0000000000 */
[----:B------:R-:W-:-:S10]  /*1030*/  DMUL R14, R16, R8 ;  /* 0x00000008100e7228 */ /* 0x000fd40000000000 */
[----:B------:R-:W-:-:S13]  /*1040*/  FSETP.GTU.AND P0, PT, |R15|, 1.469367938527859385e-39, PT ;  /* 0x001000000f00780b */ /* 0x000fda0003f0c200 */
[----:B------:R-:W-:Y:S05]  /*1050*/  @P0 BRA `(.L_x_10) ;  /* 0x0000000000940947 */ /* 0x000fea0003800000 */
[----:B------:R-:W-:Y:S01]  /*1060*/  DFMA R2, R16, -R2, R10 ;  /* 0x800000021002722b */ /* 0x000fe2000000000a */
[----:B------:R-:W-:-:S09]  /*1070*/  IMAD.MOV.U32 R8, RZ, RZ, RZ ;  /* 0x000000ffff087224 */ /* 0x000fd200078e00ff */
[C---:B------:R-:W-:Y:S02]  /*1080*/  FSETP.NEU.AND P0, PT, R3.reuse, RZ, PT ;  /* 0x000000ff0300720b */ /* 0x040fe40003f0d000 */
[----:B------:R-:W-:-:S04]  /*1090*/  LOP3.LUT R13, R3, 0x80000000, R13, 0x48, !PT ;  /* 0x80000000030d7812 */ /* 0x000fc800078e480d */
[----:B------:R-:W-:-:S07]  /*10a0*/  LOP3.LUT R9, R13, R9, RZ, 0xfc, !PT ;  /* 0x000000090d097212 */ /* 0x000fce00078efcff */
[----:B------:R-:W-:Y:S05]  /*10b0*/  @!P0 BRA `(.L_x_10) ;  /* 0x00000000007c8947 */ /* 0x000fea0003800000 */
[----:B------:R-:W-:Y:S01]  /*10c0*/  IMAD.MOV R3, RZ, RZ, -R18 ;  /* 0x000000ffff037224 */ /* 0x000fe200078e0a12 */
[----:B------:R-:W-:Y:S01]  /*10d0*/  DMUL.RP R8, R16, R8 ;  /* 0x0000000810087228 */ /* 0x000fe20000008000 */
[----:B------:R-:W-:-:S06]  /*10e0*/  IMAD.MOV.U32 R2, RZ, RZ, RZ ;  /* 0x000000ffff027224 */ /* 0x000fcc00078e00ff */
[----:B------:R-:W-:-:S03]  /*10f0*/  DFMA R2, R14, -R2, R16 ;  /* 0x800000020e02722b */ /* 0x000fc60000000010 */
[----:B------:R-:W-:-:S03]  /*1100*/  LOP3.LUT R13, R9, R13, RZ, 0x3c, !PT ;  /* 0x0000000d090d7212 */ /* 0x000fc600078e3cff */
[----:B------:R-:W-:-:S04]  /*1110*/  IADD3 R2, PT, PT, -R18, -0x43300000, RZ ;  /* 0xbcd0000012027810 */ /* 0x000fc80007ffe1ff */
[----:B------:R-:W-:-:S04]  /*1120*/  FSETP.NEU.AND P0, PT, |R3|, R2, PT ;  /* 0x000000020300720b */ /* 0x000fc80003f0d200 */
[----:B------:R-:W-:Y:S02]  /*1130*/  FSEL R14, R8, R14, !P0 ;  /* 0x0000000e080e7208 */ /* 0x000fe40004000000 */
[----:B------:R-:W-:Y:S01]  /*1140*/  FSEL R15, R13, R15, !P0 ;  /* 0x0000000f0d0f7208 */ /* 0x000fe20004000000 */
[----:B------:R-:W-:Y:S06]  /*1150*/  BRA `(.L_x_10) ;  /* 0x0000000000547947 */ /* 0x000fec0003800000 */
.L_x_9:
[----:B------:R-:W-:-:S14]  /*1160*/  DSETP.NAN.AND P0, PT, R8, R8, PT ;  /* 0x000000080800722a */ /* 0x000fdc0003f08000 */
[----:B------:R-:W-:Y:S05]  /*1170*/  @P0 BRA `(.L_x_11) ;  /* 0x0000000000440947 */ /* 0x000fea0003800000 */
[----:B------:R-:W-:-:S14]  /*1180*/  DSETP.NAN.AND P0, PT, R12, R12, PT ;  /* 0x0000000c0c00722a */ /* 0x000fdc0003f08000 */
[----:B------:R-:W-:Y:S05]  /*1190*/  @P0 BRA `(.L_x_12) ;  /* 0x0000000000300947 */ /* 0x000fea0003800000 */
[----:B------:R-:W-:Y:S01]  /*11a0*/  ISETP.NE.AND P0, PT, R22, R23, PT ;  /* 0x000000171600720c */ /* 0x000fe20003f05270 */
[----:B------:R-:W-:Y:S02]  /*11b0*/  IMAD.MOV.U32 R14, RZ, RZ, 0x0 ;  /* 0x00000000ff0e7424 */ /* 0x000fe400078e00ff */
[----:B------:R-:W-:-:S10]  /*11c0*/  IMAD.MOV.U32 R15, RZ, RZ, -0x80000 ;  /* 0xfff80000ff0f7424 */ /* 0x000fd400078e00ff */
[----:B------:R-:W-:Y:S05]  /*11d0*/  @!P0 BRA `(.L_x_10) ;  /* 0x0000000000348947 */ /* 0x000fea0003800000 */
[----:B------:R-:W-:Y:S02]  /*11e0*/  ISETP.NE.AND P0, PT, R22, 0x7ff00000, PT ;  /* 0x7ff000001600780c */ /* 0x000fe40003f05270 */
[----:B------:R-:W-:Y:S02]  /*11f0*/  LOP3.LUT R15, R9, 0x80000000, R13, 0x48, !PT ;  /* 0x80000000090f7812 */ /* 0x000fe400078e480d */
[----:B------:R-:W-:-:S13]  /*1200*/  ISETP.EQ.OR P0, PT, R23, RZ, !P0 ;  /* 0x000000ff1700720c */ /* 0x000fda0004702670 */
[----:B------:R-:W-:Y:S01]  /*1210*/  @P0 LOP3.LUT R2, R15, 0x7ff00000, RZ, 0xfc, !PT ;  /* 0x7ff000000f020812 */ /* 0x000fe200078efcff */
[----:B------:R-:W-:Y:S02]  /*1220*/  @!P0 IMAD.MOV.U32 R14, RZ, RZ, RZ ;  /* 0x000000ffff0e8224 */ /* 0x000fe400078e00ff */
[----:B------:R-:W-:Y:S02]  /*1230*/  @P0 IMAD.MOV.U32 R14, RZ, RZ, RZ ;  /* 0x000000ffff0e0224 */ /* 0x000fe400078e00ff */
[----:B------:R-:W-:Y:S01]  /*1240*/  @P0 IMAD.MOV.U32 R15, RZ, RZ, R2 ;  /* 0x000000ffff0f0224 */ /* 0x000fe200078e0002 */
[----:B------:R-:W-:Y:S06]  /*1250*/  BRA `(.L_x_10) ;  /* 0x0000000000147947 */ /* 0x000fec0003800000 */
.L_x_12:
[----:B------:R-:W-:Y:S01]  /*1260*/  LOP3.LUT R15, R13, 0x80000, RZ, 0xfc, !PT ;  /* 0x000800000d0f7812 */ /* 0x000fe200078efcff */
[----:B------:R-:W-:Y:S01]  /*1270*/  IMAD.MOV.U32 R14, RZ, RZ, R12 ;  /* 0x000000ffff0e7224 */ /* 0x000fe200078e000c */
[----:B------:R-:W-:Y:S06]  /*1280*/  BRA `(.L_x_10) ;  /* 0x0000000000087947 */ /* 0x000fec0003800000 */
.L_x_11:
[----:B------:R-:W-:Y:S01]  /*1290*/  LOP3.LUT R15, R9, 0x80000, RZ, 0xfc, !PT ;  /* 0x00080000090f7812 */ /* 0x000fe200078efcff */
[----:B------:R-:W-:-:S07]  /*12a0*/  IMAD.MOV.U32 R14, RZ, RZ, R8 ;  /* 0x000000ffff0e7224 */ /* 0x000fce00078e0008 */
.L_x_10:
[----:B------:R-:W-:Y:S05]  /*12b0*/  BSYNC.RECONVERGENT B2 ;  /* 0x0000000000027941 */ /* 0x000fea0003800200 */
.L_x_8:
[----:B------:R-:W-:Y:S02]  /*12c0*/  IMAD.MOV.U32 R2, RZ, RZ, R0 ;  /* 0x000000ffff027224 */ /* 0x000fe400078e0000 */
[----:B------:R-:W-:-:S04]  /*12d0*/  IMAD.MOV.U32 R3, RZ, RZ, 0x0 ;  /* 0x00000000ff037424 */ /* 0x000fc800078e00ff */
[----:B------:R-:W-:Y:S05]  /*12e0*/  RET.REL.NODEC R2 `(softplus64) ;  /* 0xffffffec02447950 */ /* 0x000fea0003c3ffff */
.L_x_13:
[----:B------:R-:W-:-:S00]  /*12f0*/  BRA `(.L_x_13) ;  /* 0xfffffffc00fc7947 */ /* 0x000fc0000383ffff */
[----:B------:R-:W-:-:S00]  /*1300*/  NOP ;  /* 0x0000000000007918 */ /* 0x000fc00000000000 */
[----:B------:R-:W-:-:S00]  /*1310*/  NOP ;  /* 0x0000000000007918 */ /* 0x000fc00000000000 */
[----:B------:R-:W-:-:S00]  /*1320*/  NOP ;  /* 0x0000000000007918 */ /* 0x000fc00000000000 */
[----:B------:R-:W-:-:S00]  /*1330*/  NOP ;  /* 0x0000000000007918 */ /* 0x000fc00000000000 */
[----:B------:R-:W-:-:S00]  /*1340*/  NOP ;  /* 0x0000000000007918 */ /* 0x000fc00000000000 */
[----:B------:R-:W-:-:S00]  /*1350*/  NOP ;  /* 0x0000000000007918 */ /* 0x000fc00000000000 */
[----:B------:R-:W-:-:S00]  /*1360*/  NOP ;  /* 0x0000000000007918 */ /* 0x000fc00000000000 */
[----:B------:R-:W-:-:S00]  /*1370*/  NOP ;  /* 0x0000000000007918 */ /* 0x000fc00000000000 */
.L_x_14:


//--------------------- .nv.shared.reserved.0     --------------------------
	.section	.nv.shared.reserved.0,"aw",@nobits
	.weak		__nv_reservedSMEM_offset_0_alias
	.size		__nv_reservedSMEM_offset_0_alias, 0, 64
	.other		__nv_reservedSMEM_offset_0_alias,@"STO_CUDA_RESERVED_SHARED STV_DEFAULT"
__nv_reservedSMEM_offset_0_alias:
	.zero		0
	.zero		64


//--------------------- .nv.constant0.softplus64  --------------------------
	.section	.nv.constant0.softplus64,"a",@progbits
	.sectionflags	@""
	.align	4
.nv.constant0.softplus64:
	.zero		908


//--------------------- SYMBOLS --------------------------

	.type		.nv.reservedSmem.offset0,@object
	.size		.nv.reservedSmem.offset0,0x4
